//
// Generated by NVIDIA NVVM Compiler
//
// Compiler Build ID: CL-36424714
// Cuda compilation tools, release 13.0, V13.0.88
// Based on NVVM 20.0.0
//

.version 9.0
.target sm_100
.address_size 64

	// .globl	_Z17matrixMultiplyDotPfS_S_
// _ZZ17matrixMultiplyDotPfS_S_E5cache has been demoted

.visible .entry _Z17matrixMultiplyDotPfS_S_(
	.param .u64 .ptr .align 1 _Z17matrixMultiplyDotPfS_S__param_0,
	.param .u64 .ptr .align 1 _Z17matrixMultiplyDotPfS_S__param_1,
	.param .u64 .ptr .align 1 _Z17matrixMultiplyDotPfS_S__param_2
)
{
	.reg .pred 	%p<5>;
	.reg .b32 	%r<18>;
	.reg .b32 	%f<8>;
	.reg .b64 	%rd<13>;
	// demoted variable
	.shared .align 4 .b8 _ZZ17matrixMultiplyDotPfS_S_E5cache[128];
	ld.param.u64 	%rd2, [_Z17matrixMultiplyDotPfS_S__param_0];
	ld.param.u64 	%rd3, [_Z17matrixMultiplyDotPfS_S__param_1];
	ld.param.u64 	%rd1, [_Z17matrixMultiplyDotPfS_S__param_2];
	cvta.to.global.u64 	%rd4, %rd3;
	cvta.to.global.u64 	%rd5, %rd2;
	mov.u32 	%r8, %ctaid.x;
	shl.b32 	%r1, %r8, 5;
	mov.u32 	%r2, %tid.x;
	add.s32 	%r9, %r1, %r2;
	mul.wide.u32 	%rd6, %r9, 4;
	add.s64 	%rd7, %rd5, %rd6;
	ld.global.f32 	%f1, [%rd7];
	mov.u32 	%r3, %ctaid.y;
	shl.b32 	%r10, %r2, 5;
	add.s32 	%r11, %r10, %r3;
	mul.wide.u32 	%rd8, %r11, 4;
	add.s64 	%rd9, %rd4, %rd8;
	ld.global.f32 	%f2, [%rd9];
	mul.f32 	%f3, %f1, %f2;
	shl.b32 	%r12, %r2, 2;
	mov.u32 	%r13, _ZZ17matrixMultiplyDotPfS_S_E5cache;
	add.s32 	%r4, %r13, %r12;
	st.shared.f32 	[%r4], %f3;
	bar.sync 	0;
	mov.u32 	%r17, %ntid.x;
	setp.lt.u32 	%p1, %r17, 2;
	@%p1 bra 	$L__BB0_4;
$L__BB0_1:
	shr.u32 	%r7, %r17, 1;
	setp.ge.u32 	%p2, %r2, %r7;
	@%p2 bra 	$L__BB0_3;
	shl.b32 	%r14, %r7, 2;
	add.s32 	%r15, %r4, %r14;
	ld.shared.f32 	%f4, [%r15];
	ld.shared.f32 	%f5, [%r4];
	add.f32 	%f6, %f4, %f5;
	st.shared.f32 	[%r4], %f6;
$L__BB0_3:
	bar.sync 	0;
	setp.gt.u32 	%p3, %r17, 3;
	mov.u32 	%r17, %r7;
	@%p3 bra 	$L__BB0_1;
$L__BB0_4:
	setp.ne.s32 	%p4, %r2, 0;
	@%p4 bra 	$L__BB0_6;
	ld.shared.f32 	%f7, [_ZZ17matrixMultiplyDotPfS_S_E5cache];
	add.s32 	%r16, %r1, %r3;
	cvta.to.global.u64 	%rd10, %rd1;
	mul.wide.u32 	%rd11, %r16, 4;
	add.s64 	%rd12, %rd10, %rd11;
	st.global.f32 	[%rd12], %f7;
$L__BB0_6:
	ret;

}


// ===== COMPILED SASS (sm_100) =====

	.target	sm_100

	.elftype	@"ET_EXEC"


//--------------------- .note.nv.tkinfo           --------------------------
	.section	.note.nv.tkinfo,"",@"SHT_NOTE"
	.sectionflags	@"SHF_NOTE_NV_TKINFO"
	.tkinfo
        /*0018*/ 	.word	0x00000002
        /*0030*/ 	.string	""
        /*0030*/ 	.string	"ptxas"
        /*0030*/ 	.string	"Cuda compilation tools, release 13.0, V13.0.88"
        /*0030*/ 	.string	"Build cuda_13.0.r13.0/compiler.36424714_0"
        /*0030*/ 	.string	"-arch sm_100 -m 64 "



//--------------------- .note.nv.cuinfo           --------------------------
	.section	.note.nv.cuinfo,"",@"SHT_NOTE"
	.sectionflags	@"SHF_NOTE_NV_CUINFO"
        /*0018*/ 	.short	0x0002
        /*001a*/ 	.short	0x0064
        /*001c*/ 	.short	0x0082
	.zero		2


//--------------------- .nv.info                  --------------------------
	.section	.nv.info,"",@"SHT_CUDA_INFO"
	.align	4


	//----- nvinfo : EIATTR_REGCOUNT
	.align		4
        /*0000*/ 	.byte	0x04, 0x2f
        /*0002*/ 	.short	(.L_1 - .L_0)
	.align		4
.L_0:
        /*0004*/ 	.word	index@(_Z17matrixMultiplyDotPfS_S_)
        /*0008*/ 	.word	0x0000000e


	//----- nvinfo : EIATTR_FRAME_SIZE
	.align		4
.L_1:
        /*000c*/ 	.byte	0x04, 0x11
        /*000e*/ 	.short	(.L_3 - .L_2)
	.align		4
.L_2:
        /*0010*/ 	.word	index@(_Z17matrixMultiplyDotPfS_S_)
        /*0014*/ 	.word	0x00000000


	//----- nvinfo : EIATTR_MIN_STACK_SIZE
	.align		4
.L_3:
        /*0018*/ 	.byte	0x04, 0x12
        /*001a*/ 	.short	(.L_5 - .L_4)
	.align		4
.L_4:
        /*001c*/ 	.word	index@(_Z17matrixMultiplyDotPfS_S_)
        /*0020*/ 	.word	0x00000000
.L_5:


//--------------------- .nv.compat                --------------------------
	.section	.nv.compat,"",@"SHT_CUDA_COMPAT_INFO"
	.align	4
        /*0000*/ 	.byte	0x02, 0x09, 0x00, 0x00, 0x02, 0x02, 0x01, 0x00, 0x02, 0x05, 0x05, 0x00, 0x03, 0x07, 0x01, 0x01
        /*0010*/ 	.byte	0x02, 0x03, 0x00, 0x00, 0x02, 0x06, 0x01, 0x00, 0x04, 0x0b, 0x08, 0x00, 0x09, 0x00, 0x00, 0x00
        /*0020*/ 	.byte	0x00, 0x00, 0x00, 0x00


//--------------------- .nv.info._Z17matrixMultiplyDotPfS_S_ --------------------------
	.section	.nv.info._Z17matrixMultiplyDotPfS_S_,"",@"SHT_CUDA_INFO"
	.sectionflags	@""
	.align	4


	//----- nvinfo : EIATTR_CUDA_API_VERSION
	.align		4
        /*0000*/ 	.byte	0x04, 0x37
        /*0002*/ 	.short	(.L_7 - .L_6)
.L_6:
        /*0004*/ 	.word	0x00000082


	//----- nvinfo : EIATTR_KPARAM_INFO
	.align		4
.L_7:
        /*0008*/ 	.byte	0x04, 0x17
        /*000a*/ 	.short	(.L_9 - .L_8)
.L_8:
        /*000c*/ 	.word	0x00000000
        /*0010*/ 	.short	0x0002
        /*0012*/ 	.short	0x0010
        /*0014*/ 	.byte	0x00, 0xf5, 0x21, 0x00


	//----- nvinfo : EIATTR_KPARAM_INFO
	.align		4
.L_9:
        /*0018*/ 	.byte	0x04, 0x17
        /*001a*/ 	.short	(.L_11 - .L_10)
.L_10:
        /*001c*/ 	.word	0x00000000
        /*0020*/ 	.short	0x0001
        /*0022*/ 	.short	0x0008
        /*0024*/ 	.byte	0x00, 0xf5, 0x21, 0x00


	//----- nvinfo : EIATTR_KPARAM_INFO
	.align		4
.L_11:
        /*0028*/ 	.byte	0x04, 0x17
        /*002a*/ 	.short	(.L_13 - .L_12)
.L_12:
        /*002c*/ 	.word	0x00000000
        /*0030*/ 	.short	0x0000
        /*0032*/ 	.short	0x0000
        /*0034*/ 	.byte	0x00, 0xf5, 0x21, 0x00


	//----- nvinfo : EIATTR_SPARSE_MMA_MASK
	.align		4
.L_13:
        /*0038*/ 	.byte	0x03, 0x50
        /*003a*/ 	.short	0x0000


	//----- nvinfo : EIATTR_MAXREG_COUNT
	.align		4
        /*003c*/ 	.byte	0x03, 0x1b
        /*003e*/ 	.short	0x00ff


	//----- nvinfo : EIATTR_NUM_BARRIERS
	.align		4
        /*0040*/ 	.byte	0x02, 0x4c
        /*0042*/ 	.byte	0x01
	.zero		1


	//----- nvinfo : EIATTR_MERCURY_ISA_VERSION
	.align		4
        /*0044*/ 	.byte	0x03, 0x5f
        /*0046*/ 	.short	0x0101


	//----- nvinfo : EIATTR_VRC_CTA_INIT_COUNT
	.align		4
        /*0048*/ 	.byte	0x02, 0x4a
	.zero		1
	.zero		1


	//----- nvinfo : EIATTR_EXIT_INSTR_OFFSETS
	.align		4
        /*004c*/ 	.byte	0x04, 0x1c
        /*004e*/ 	.short	(.L_15 - .L_14)


	//   ....[0]....
.L_14:
        /*0050*/ 	.word	0x00000240


	//   ....[1]....
        /*0054*/ 	.word	0x000002d0


	//----- nvinfo : EIATTR_CBANK_PARAM_SIZE
	.align		4
.L_15:
        /*0058*/ 	.byte	0x03, 0x19
        /*005a*/ 	.short	0x0018


	//----- nvinfo : EIATTR_PARAM_CBANK
	.align		4
        /*005c*/ 	.byte	0x04, 0x0a
        /*005e*/ 	.short	(.L_17 - .L_16)
	.align		4
.L_16:
        /*0060*/ 	.word	index@(.nv.constant0._Z17matrixMultiplyDotPfS_S_)
        /*0064*/ 	.short	0x0380
        /*0066*/ 	.short	0x0018


	//----- nvinfo : EIATTR_SW_WAR
	.align		4
.L_17:
        /*0068*/ 	.byte	0x04, 0x36
        /*006a*/ 	.short	(.L_19 - .L_18)
.L_18:
        /*006c*/ 	.word	0x00000008
.L_19:


//--------------------- .nv.callgraph             --------------------------
	.section	.nv.callgraph,"",@"SHT_CUDA_CALLGRAPH"
	.align	4
	.sectionentsize	8
	.align		4
        /*0000*/ 	.word	0x00000000
	.align		4
        /*0004*/ 	.word	0xffffffff
	.align		4
        /*0008*/ 	.word	0x00000000
	.align		4
        /*000c*/ 	.word	0xfffffffe
	.align		4
        /*0010*/ 	.word	0x00000000
	.align		4
        /*0014*/ 	.word	0xfffffffd
	.align		4
        /*0018*/ 	.word	0x00000000
	.align		4
        /*001c*/ 	.word	0xfffffffc


//--------------------- .text._Z17matrixMultiplyDotPfS_S_ --------------------------
	.section	.text._Z17matrixMultiplyDotPfS_S_,"ax",@progbits
	.align	128
        .global         _Z17matrixMultiplyDotPfS_S_
        .type           _Z17matrixMultiplyDotPfS_S_,@function
        .size           _Z17matrixMultiplyDotPfS_S_,(.L_x_3 - _Z17matrixMultiplyDotPfS_S_)
        .other          _Z17matrixMultiplyDotPfS_S_,@"STO_CUDA_ENTRY STV_DEFAULT"
_Z17matrixMultiplyDotPfS_S_:
.text._Z17matrixMultiplyDotPfS_S_:
[----:B------:R-:W-:Y:S01]  /*0000*/  LDC R1, c[0x0][0x37c] ;  /* 0x0000df00ff017b82 */ /* 0x000fe20000000800 */
[----:B------:R-:W0:Y:S07]  /*0010*/  S2R R6, SR_CTAID.X ;  /* 0x0000000000067919 */ /* 0x000e2e0000002500 */
[----:B------:R-:W1:Y:S01]  /*0020*/  LDC.64 R2, c[0x0][0x380] ;  /* 0x0000e000ff027b82 */ /* 0x000e620000000a00 */
[----:B------:R-:W2:Y:S01]  /*0030*/  LDCU.64 UR6, c[0x0][0x358] ;  /* 0x00006b00ff0677ac */ /* 0x000ea20008000a00 */
[----:B------:R-:W0:Y:S01]  /*0040*/  S2R R11, SR_TID.X ;  /* 0x00000000000b7919 */ /* 0x000e220000002100 */
[----:B------:R-:W3:Y:S05]  /*0050*/  S2R R8, SR_CTAID.Y ;  /* 0x0000000000087919 */ /* 0x000eea0000002600 */
[----:B------:R-:W4:Y:S01]  /*0060*/  LDC.64 R4, c[0x0][0x388] ;  /* 0x0000e200ff047b82 */ /* 0x000f220000000a00 */
[----:B0-----:R-:W-:-:S02]  /*0070*/  IMAD R7, R6, 0x20, R11 ;  /* 0x0000002006077824 */ /* 0x001fc400078e020b */
[----:B---3--:R-:W-:Y:S02]  /*0080*/  IMAD R9, R11, 0x20, R8 ;  /* 0x000000200b097824 */ /* 0x008fe400078e0208 */
[----:B-1----:R-:W-:-:S04]  /*0090*/  IMAD.WIDE.U32 R2, R7, 0x4, R2 ;  /* 0x0000000407027825 */ /* 0x002fc800078e0002 */
[----:B----4-:R-:W-:Y:S02]  /*00a0*/  IMAD.WIDE.U32 R4, R9, 0x4, R4 ;  /* 0x0000000409047825 */ /* 0x010fe400078e0004 */
[----:B--2---:R-:W2:Y:S04]  /*00b0*/  LDG.E R2, desc[UR6][R2.64] ;  /* 0x0000000602027981 */ /* 0x004ea8000c1e1900 */
[----:B------:R-:W2:Y:S01]  /*00c0*/  LDG.E R5, desc[UR6][R4.64] ;  /* 0x0000000604057981 */ /* 0x000ea2000c1e1900 */
[----:B------:R-:W0:Y:S01]  /*00d0*/  S2UR UR5, SR_CgaCtaId ;  /* 0x00000000000579c3 */ /* 0x000e220000008800 */
[----:B------:R-:W-:Y:S01]  /*00e0*/  UMOV UR4, 0x400 ;  /* 0x0000040000047882 */ /* 0x000fe20000000000 */
[----:B------:R-:W1:Y:S01]  /*00f0*/  LDCU UR8, c[0x0][0x360] ;  /* 0x00006c00ff0877ac */ /* 0x000e620008000800 */
[----:B------:R-:W-:Y:S01]  /*0100*/  ISETP.NE.AND P0, PT, R11, RZ, PT ;  /* 0x000000ff0b00720c */ /* 0x000fe20003f05270 */
[----:B-1----:R-:W-:-:S02]  /*0110*/  UISETP.GE.U32.AND UP0, UPT, UR8, 0x2, UPT ;  /* 0x000000020800788c */ /* 0x002fc4000bf06070 */
[----:B0-----:R-:W-:-:S06]  /*0120*/  ULEA UR4, UR5, UR4, 0x18 ;  /* 0x0000000405047291 */ /* 0x001fcc000f8ec0ff */
[----:B------:R-:W-:Y:S01]  /*0130*/  LEA R7, R11, UR4, 0x2 ;  /* 0x000000040b077c11 */ /* 0x000fe2000f8e10ff */
[----:B--2---:R-:W-:-:S05]  /*0140*/  FMUL R0, R2, R5 ;  /* 0x0000000502007220 */ /* 0x004fca0000400000 */
[----:B------:R0:W-:Y:S01]  /*0150*/  STS [R7], R0 ;  /* 0x0000000007007388 */ /* 0x0001e20000000800 */
[----:B------:R-:W-:Y:S06]  /*0160*/  BAR.SYNC.DEFER_BLOCKING 0x0 ;  /* 0x0000000000007b1d */ /* 0x000fec0000010000 */
[----:B------:R-:W-:Y:S05]  /*0170*/  BRA.U !UP0, `(.L_x_0) ;  /* 0x0000000108307547 */ /* 0x000fea000b800000 */
[----:B0-----:R-:W-:-:S07]  /*0180*/  MOV R0, UR8 ;  /* 0x0000000800007c02 */ /* 0x001fce0008000f00 */
.L_x_1:
[----:B------:R-:W-:-:S04]  /*0190*/  SHF.R.U32.HI R10, RZ, 0x1, R0 ;  /* 0x00000001ff0a7819 */ /* 0x000fc80000011600 */
[----:B------:R-:W-:-:S13]  /*01a0*/  ISETP.GE.U32.AND P1, PT, R11, R10, PT ;  /* 0x0000000a0b00720c */ /* 0x000fda0003f26070 */
[----:B------:R-:W-:Y:S01]  /*01b0*/  @!P1 IMAD R2, R10, 0x4, R7 ;  /* 0x000000040a029824 */ /* 0x000fe200078e0207 */
[----:B------:R-:W-:Y:S05]  /*01c0*/  @!P1 LDS R3, [R7] ;  /* 0x0000000007039984 */ /* 0x000fea0000000800 */
[----:B------:R-:W0:Y:S02]  /*01d0*/  @!P1 LDS R2, [R2] ;  /* 0x0000000002029984 */ /* 0x000e240000000800 */
[----:B0-----:R-:W-:-:S05]  /*01e0*/  @!P1 FADD R4, R2, R3 ;  /* 0x0000000302049221 */ /* 0x001fca0000000000 */
[----:B------:R1:W-:Y:S01]  /*01f0*/  @!P1 STS [R7], R4 ;  /* 0x0000000407009388 */ /* 0x0003e20000000800 */
[----:B------:R-:W-:Y:S01]  /*0200*/  BAR.SYNC.DEFER_BLOCKING 0x0 ;  /* 0x0000000000007b1d */ /* 0x000fe20000010000 */
[----:B------:R-:W-:Y:S02]  /*0210*/  ISETP.GT.U32.AND P1, PT, R0, 0x3, PT ;  /* 0x000000030000780c */ /* 0x000fe40003f24070 */
[----:B------:R-:W-:-:S11]  /*0220*/  MOV R0, R10 ;  /* 0x0000000a00007202 */ /* 0x000fd60000000f00 */
[----:B-1----:R-:W-:Y:S05]  /*0230*/  @P1 BRA `(.L_x_1) ;  /* 0xfffffffc00d41947 */ /* 0x002fea000383ffff */
.L_x_0:
[----:B------:R-:W-:Y:S05]  /*0240*/  @P0 EXIT ;  /* 0x000000000000094d */ /* 0x000fea0003800000 */
[----:B------:R-:W1:Y:S01]  /*0250*/  S2UR UR5, SR_CgaCtaId ;  /* 0x00000000000579c3 */ /* 0x000e620000008800 */
[----:B------:R-:W-:Y:S01]  /*0260*/  UMOV UR4, 0x400 ;  /* 0x0000040000047882 */ /* 0x000fe20000000000 */
[----:B0-----:R-:W-:-:S06]  /*0270*/  LEA R7, R6, R8, 0x5 ;  /* 0x0000000806077211 */ /* 0x001fcc00078e28ff */
[----:B------:R-:W0:Y:S01]  /*0280*/  LDC.64 R2, c[0x0][0x390] ;  /* 0x0000e400ff027b82 */ /* 0x000e220000000a00 */
[----:B-1----:R-:W-:Y:S01]  /*0290*/  ULEA UR4, UR5, UR4, 0x18 ;  /* 0x0000000405047291 */ /* 0x002fe2000f8ec0ff */
[----:B0-----:R-:W-:-:S08]  /*02a0*/  IMAD.WIDE.U32 R2, R7, 0x4, R2 ;  /* 0x0000000407027825 */ /* 0x001fd000078e0002 */
[----:B------:R-:W0:Y:S04]  /*02b0*/  LDS R5, [UR4] ;  /* 0x00000004ff057984 */ /* 0x000e280008000800 */
[----:B0-----:R-:W-:Y:S01]  /*02c0*/  STG.E desc[UR6][R2.64], R5 ;  /* 0x0000000502007986 */ /* 0x001fe2000c101906 */
[----:B------:R-:W-:Y:S05]  /*02d0*/  EXIT ;  /* 0x000000000000794d */ /* 0x000fea0003800000 */
.L_x_2:
[----:B------:R-:W-:-:S00]  /*02e0*/  BRA `(.L_x_2) ;  /* 0xfffffffc00fc7947 */ /* 0x000fc0000383ffff */
[----:B------:R-:W-:-:S00]  /*02f0*/  NOP ;  /* 0x0000000000007918 */ /* 0x000fc00000000000 */
        /* <DEDUP_REMOVED lines=8> */
.L_x_3:


//--------------------- .nv.shared._Z17matrixMultiplyDotPfS_S_ --------------------------
	.section	.nv.shared._Z17matrixMultiplyDotPfS_S_,"aw",@nobits
	.sectionflags	@""
	.align	4
.nv.shared._Z17matrixMultiplyDotPfS_S_:
	.zero		1152


//--------------------- .nv.shared.reserved.0     --------------------------
	.section	.nv.shared.reserved.0,"aw",@nobits
	.weak		__nv_reservedSMEM_offset_0_alias
	.size		__nv_reservedSMEM_offset_0_alias, 0, 64
	.other		__nv_reservedSMEM_offset_0_alias,@"STO_CUDA_RESERVED_SHARED STV_DEFAULT"
__nv_reservedSMEM_offset_0_alias:
	.zero		0
	.zero		64


//--------------------- .nv.constant0._Z17matrixMultiplyDotPfS_S_ --------------------------
	.section	.nv.constant0._Z17matrixMultiplyDotPfS_S_,"a",@progbits
	.sectionflags	@""
	.align	4
.nv.constant0._Z17matrixMultiplyDotPfS_S_:
	.zero		920


//--------------------- SYMBOLS --------------------------

	.type		.nv.reservedSmem.offset0,@object
	.size		.nv.reservedSmem.offset0,0x4
	.type		.nv.reservedSmem.cap,@object
	.size		.nv.reservedSmem.cap,0x4
